//
// Generated by NVIDIA NVVM Compiler
//
// Compiler Build ID: CL-36424714
// Cuda compilation tools, release 13.0, V13.0.88
// Based on NVVM 20.0.0
//

.version 9.0
.target sm_100
.address_size 64

	// .globl	_Z11softmaxWarpPfS_

.visible .entry _Z11softmaxWarpPfS_(
	.param .u64 .ptr .align 1 _Z11softmaxWarpPfS__param_0,
	.param .u64 .ptr .align 1 _Z11softmaxWarpPfS__param_1
)
{
	.reg .pred 	%p<11>;
	.reg .b32 	%r<24>;
	.reg .b32 	%f<36>;
	.reg .b64 	%rd<8>;

	ld.param.u64 	%rd1, [_Z11softmaxWarpPfS__param_0];
	ld.param.u64 	%rd2, [_Z11softmaxWarpPfS__param_1];
	cvta.to.global.u64 	%rd3, %rd1;
	mov.u32 	%r1, %tid.x;
	mul.wide.u32 	%rd4, %r1, 4;
	add.s64 	%rd5, %rd3, %rd4;
	ld.global.f32 	%f1, [%rd5];
	mov.b32 	%r2, %f1;
	shfl.sync.bfly.b32	%r3|%p1, %r2, 16, 31, -1;
	mov.b32 	%f2, %r3;
	max.f32 	%f3, %f1, %f2;
	mov.b32 	%r4, %f3;
	shfl.sync.bfly.b32	%r5|%p2, %r4, 8, 31, -1;
	mov.b32 	%f4, %r5;
	max.f32 	%f5, %f3, %f4;
	mov.b32 	%r6, %f5;
	shfl.sync.bfly.b32	%r7|%p3, %r6, 4, 31, -1;
	mov.b32 	%f6, %r7;
	max.f32 	%f7, %f5, %f6;
	mov.b32 	%r8, %f7;
	shfl.sync.bfly.b32	%r9|%p4, %r8, 2, 31, -1;
	mov.b32 	%f8, %r9;
	max.f32 	%f9, %f7, %f8;
	mov.b32 	%r10, %f9;
	shfl.sync.bfly.b32	%r11|%p5, %r10, 1, 31, -1;
	mov.b32 	%f10, %r11;
	max.f32 	%f11, %f9, %f10;
	sub.f32 	%f12, %f1, %f11;
	fma.rn.f32 	%f13, %f12, 0f3BBB989D, 0f3F000000;
	cvt.sat.f32.f32 	%f14, %f13;
	mov.f32 	%f15, 0f4B400001;
	mov.f32 	%f16, 0f437C0000;
	fma.rm.f32 	%f17, %f14, %f16, %f15;
	add.f32 	%f18, %f17, 0fCB40007F;
	neg.f32 	%f19, %f18;
	fma.rn.f32 	%f20, %f12, 0f3FB8AA3B, %f19;
	fma.rn.f32 	%f21, %f12, 0f32A57060, %f20;
	mov.b32 	%r12, %f17;
	shl.b32 	%r13, %r12, 23;
	mov.b32 	%f22, %r13;
	ex2.approx.ftz.f32 	%f23, %f21;
	mul.f32 	%f24, %f23, %f22;
	mov.b32 	%r14, %f24;
	shfl.sync.bfly.b32	%r15|%p6, %r14, 16, 31, -1;
	mov.b32 	%f25, %r15;
	add.f32 	%f26, %f24, %f25;
	mov.b32 	%r16, %f26;
	shfl.sync.bfly.b32	%r17|%p7, %r16, 8, 31, -1;
	mov.b32 	%f27, %r17;
	add.f32 	%f28, %f26, %f27;
	mov.b32 	%r18, %f28;
	shfl.sync.bfly.b32	%r19|%p8, %r18, 4, 31, -1;
	mov.b32 	%f29, %r19;
	add.f32 	%f30, %f28, %f29;
	mov.b32 	%r20, %f30;
	shfl.sync.bfly.b32	%r21|%p9, %r20, 2, 31, -1;
	mov.b32 	%f31, %r21;
	add.f32 	%f32, %f30, %f31;
	mov.b32 	%r22, %f32;
	shfl.sync.bfly.b32	%r23|%p10, %r22, 1, 31, -1;
	mov.b32 	%f33, %r23;
	add.f32 	%f34, %f32, %f33;
	cvta.to.global.u64 	%rd6, %rd2;
	div.rn.f32 	%f35, %f24, %f34;
	add.s64 	%rd7, %rd6, %rd4;
	st.global.f32 	[%rd7], %f35;
	ret;

}


// ===== COMPILED SASS (sm_100) =====

	.target	sm_100

	.elftype	@"ET_EXEC"


//--------------------- .note.nv.tkinfo           --------------------------
	.section	.note.nv.tkinfo,"",@"SHT_NOTE"
	.sectionflags	@"SHF_NOTE_NV_TKINFO"
	.tkinfo
        /*0018*/ 	.word	0x00000002
        /*0030*/ 	.string	""
        /*0030*/ 	.string	"ptxas"
        /*0030*/ 	.string	"Cuda compilation tools, release 13.0, V13.0.88"
        /*0030*/ 	.string	"Build cuda_13.0.r13.0/compiler.36424714_0"
        /*0030*/ 	.string	"-arch sm_100 -m 64 "



//--------------------- .note.nv.cuinfo           --------------------------
	.section	.note.nv.cuinfo,"",@"SHT_NOTE"
	.sectionflags	@"SHF_NOTE_NV_CUINFO"
        /*0018*/ 	.short	0x0002
        /*001a*/ 	.short	0x0064
        /*001c*/ 	.short	0x0082
	.zero		2


//--------------------- .nv.info                  --------------------------
	.section	.nv.info,"",@"SHT_CUDA_INFO"
	.align	4


	//----- nvinfo : EIATTR_REGCOUNT
	.align		4
        /*0000*/ 	.byte	0x04, 0x2f
        /*0002*/ 	.short	(.L_1 - .L_0)
	.align		4
.L_0:
        /*0004*/ 	.word	index@(_Z11softmaxWarpPfS_)
        /*0008*/ 	.word	0x00000010


	//----- nvinfo : EIATTR_FRAME_SIZE
	.align		4
.L_1:
        /*000c*/ 	.byte	0x04, 0x11
        /*000e*/ 	.short	(.L_3 - .L_2)
	.align		4
.L_2:
        /*0010*/ 	.word	index@($__internal_0_$__cuda_sm3x_div_rn_noftz_f32_slowpath)
        /*0014*/ 	.word	0x00000000


	//----- nvinfo : EIATTR_FRAME_SIZE
	.align		4
.L_3:
        /*0018*/ 	.byte	0x04, 0x11
        /*001a*/ 	.short	(.L_5 - .L_4)
	.align		4
.L_4:
        /*001c*/ 	.word	index@(_Z11softmaxWarpPfS_)
        /*0020*/ 	.word	0x00000000


	//----- nvinfo : EIATTR_MIN_STACK_SIZE
	.align		4
.L_5:
        /*0024*/ 	.byte	0x04, 0x12
        /*0026*/ 	.short	(.L_7 - .L_6)
	.align		4
.L_6:
        /*0028*/ 	.word	index@(_Z11softmaxWarpPfS_)
        /*002c*/ 	.word	0x00000000
.L_7:


//--------------------- .nv.compat                --------------------------
	.section	.nv.compat,"",@"SHT_CUDA_COMPAT_INFO"
	.align	4
        /*0000*/ 	.byte	0x02, 0x09, 0x00, 0x00, 0x02, 0x02, 0x01, 0x00, 0x02, 0x05, 0x05, 0x00, 0x03, 0x07, 0x01, 0x01
        /*0010*/ 	.byte	0x02, 0x03, 0x00, 0x00, 0x02, 0x06, 0x01, 0x00, 0x04, 0x0b, 0x08, 0x00, 0x01, 0x00, 0x00, 0x00
        /*0020*/ 	.byte	0x00, 0x00, 0x00, 0x00


//--------------------- .nv.info._Z11softmaxWarpPfS_ --------------------------
	.section	.nv.info._Z11softmaxWarpPfS_,"",@"SHT_CUDA_INFO"
	.sectionflags	@""
	.align	4


	//----- nvinfo : EIATTR_CUDA_API_VERSION
	.align		4
        /*0000*/ 	.byte	0x04, 0x37
        /*0002*/ 	.short	(.L_9 - .L_8)
.L_8:
        /*0004*/ 	.word	0x00000082


	//----- nvinfo : EIATTR_KPARAM_INFO
	.align		4
.L_9:
        /*0008*/ 	.byte	0x04, 0x17
        /*000a*/ 	.short	(.L_11 - .L_10)
.L_10:
        /*000c*/ 	.word	0x00000000
        /*0010*/ 	.short	0x0001
        /*0012*/ 	.short	0x0008
        /*0014*/ 	.byte	0x00, 0xf5, 0x21, 0x00


	//----- nvinfo : EIATTR_KPARAM_INFO
	.align		4
.L_11:
        /*0018*/ 	.byte	0x04, 0x17
        /*001a*/ 	.short	(.L_13 - .L_12)
.L_12:
        /*001c*/ 	.word	0x00000000
        /*0020*/ 	.short	0x0000
        /*0022*/ 	.short	0x0000
        /*0024*/ 	.byte	0x00, 0xf5, 0x21, 0x00


	//----- nvinfo : EIATTR_SPARSE_MMA_MASK
	.align		4
.L_13:
        /*0028*/ 	.byte	0x03, 0x50
        /*002a*/ 	.short	0x0000


	//----- nvinfo : EIATTR_MAXREG_COUNT
	.align		4
        /*002c*/ 	.byte	0x03, 0x1b
        /*002e*/ 	.short	0x00ff


	//----- nvinfo : EIATTR_MERCURY_ISA_VERSION
	.align		4
        /*0030*/ 	.byte	0x03, 0x5f
        /*0032*/ 	.short	0x0101


	//----- nvinfo : EIATTR_COOP_GROUP_MASK_REGIDS
	.align		4
        /*0034*/ 	.byte	0x04, 0x29
        /*0036*/ 	.short	(.L_15 - .L_14)


	//   ....[0]....
.L_14:
        /*0038*/ 	.word	0xffffffff


	//   ....[1]....
        /*003c*/ 	.word	0xffffffff


	//   ....[2]....
        /*0040*/ 	.word	0xffffffff


	//   ....[3]....
        /*0044*/ 	.word	0xffffffff


	//   ....[4]....
        /*0048*/ 	.word	0xffffffff


	//   ....[5]....
        /*004c*/ 	.word	0xffffffff


	//   ....[6]....
        /*0050*/ 	.word	0xffffffff


	//   ....[7]....
        /*0054*/ 	.word	0xffffffff


	//   ....[8]....
        /*0058*/ 	.word	0xffffffff


	//   ....[9]....
        /*005c*/ 	.word	0xffffffff


	//----- nvinfo : EIATTR_COOP_GROUP_INSTR_OFFSETS
	.align		4
.L_15:
        /*0060*/ 	.byte	0x04, 0x28
        /*0062*/ 	.short	(.L_17 - .L_16)


	//   ....[0]....
.L_16:
        /*0064*/ 	.word	0x00000080


	//   ....[1]....
        /*0068*/ 	.word	0x000000a0


	//   ....[2]....
        /*006c*/ 	.word	0x000000c0


	//   ....[3]....
        /*0070*/ 	.word	0x000000e0


	//   ....[4]....
        /*0074*/ 	.word	0x00000100


	//   ....[5]....
        /*0078*/ 	.word	0x000001c0


	//   ....[6]....
        /*007c*/ 	.word	0x000001e0


	//   ....[7]....
        /*0080*/ 	.word	0x00000200


	//   ....[8]....
        /*0084*/ 	.word	0x00000220


	//   ....[9]....
        /*0088*/ 	.word	0x00000240


	//----- nvinfo : EIATTR_VRC_CTA_INIT_COUNT
	.align		4
.L_17:
        /*008c*/ 	.byte	0x02, 0x4a
	.zero		1
	.zero		1


	//----- nvinfo : EIATTR_EXIT_INSTR_OFFSETS
	.align		4
        /*0090*/ 	.byte	0x04, 0x1c
        /*0092*/ 	.short	(.L_19 - .L_18)


	//   ....[0]....
.L_18:
        /*0094*/ 	.word	0x00000350


	//----- nvinfo : EIATTR_CRS_STACK_SIZE
	.align		4
.L_19:
        /*0098*/ 	.byte	0x04, 0x1e
        /*009a*/ 	.short	(.L_21 - .L_20)
.L_20:
        /*009c*/ 	.word	0x00000000


	//----- nvinfo : EIATTR_CBANK_PARAM_SIZE
	.align		4
.L_21:
        /*00a0*/ 	.byte	0x03, 0x19
        /*00a2*/ 	.short	0x0010


	//----- nvinfo : EIATTR_PARAM_CBANK
	.align		4
        /*00a4*/ 	.byte	0x04, 0x0a
        /*00a6*/ 	.short	(.L_23 - .L_22)
	.align		4
.L_22:
        /*00a8*/ 	.word	index@(.nv.constant0._Z11softmaxWarpPfS_)
        /*00ac*/ 	.short	0x0380
        /*00ae*/ 	.short	0x0010


	//----- nvinfo : EIATTR_SW_WAR
	.align		4
.L_23:
        /*00b0*/ 	.byte	0x04, 0x36
        /*00b2*/ 	.short	(.L_25 - .L_24)
.L_24:
        /*00b4*/ 	.word	0x00000008
.L_25:


//--------------------- .nv.callgraph             --------------------------
	.section	.nv.callgraph,"",@"SHT_CUDA_CALLGRAPH"
	.align	4
	.sectionentsize	8
	.align		4
        /*0000*/ 	.word	0x00000000
	.align		4
        /*0004*/ 	.word	0xffffffff
	.align		4
        /*0008*/ 	.word	0x00000000
	.align		4
        /*000c*/ 	.word	0xfffffffe
	.align		4
        /*0010*/ 	.word	0x00000000
	.align		4
        /*0014*/ 	.word	0xfffffffd
	.align		4
        /*0018*/ 	.word	0x00000000
	.align		4
        /*001c*/ 	.word	0xfffffffc


//--------------------- .text._Z11softmaxWarpPfS_ --------------------------
	.section	.text._Z11softmaxWarpPfS_,"ax",@progbits
	.align	128
        .global         _Z11softmaxWarpPfS_
        .type           _Z11softmaxWarpPfS_,@function
        .size           _Z11softmaxWarpPfS_,(.L_x_14 - _Z11softmaxWarpPfS_)
        .other          _Z11softmaxWarpPfS_,@"STO_CUDA_ENTRY STV_DEFAULT"
_Z11softmaxWarpPfS_:
.text._Z11softmaxWarpPfS_:
[----:B------:R-:W-:Y:S01]  /*0000*/  LDC R1, c[0x0][0x37c] ;  /* 0x0000df00ff017b82 */ /* 0x000fe20000000800 */
[----:B------:R-:W0:Y:S07]  /*0010*/  S2R R2, SR_TID.X ;  /* 0x0000000000027919 */ /* 0x000e2e0000002100 */
[----:B------:R-:W0:Y:S01]  /*0020*/  LDC.64 R4, c[0x0][0x380] ;  /* 0x0000e000ff047b82 */ /* 0x000e220000000a00 */
[----:B------:R-:W1:Y:S01]  /*0030*/  LDCU.64 UR4, c[0x0][0x358] ;  /* 0x00006b00ff0477ac */ /* 0x000e620008000a00 */
[----:B0-----:R-:W-:-:S06]  /*0040*/  IMAD.WIDE.U32 R4, R2, 0x4, R4 ;  /* 0x0000000402047825 */ /* 0x001fcc00078e0004 */
[----:B-1----:R-:W2:Y:S01]  /*0050*/  LDG.E R4, desc[UR4][R4.64] ;  /* 0x0000000404047981 */ /* 0x002ea2000c1e1900 */
[----:B------:R-:W-:Y:S01]  /*0060*/  IMAD.MOV.U32 R8, RZ, RZ, 0x3bbb989d ;  /* 0x3bbb989dff087424 */ /* 0x000fe200078e00ff */
[----:B------:R-:W-:Y:S02]  /*0070*/  BSSY.RECONVERGENT B0, `(.L_x_0) ;  /* 0x000002a000007945 */ /* 0x000fe40003800200 */
[----:B--2---:R-:W0:Y:S02]  /*0080*/  SHFL.BFLY PT, R3, R4, 0x10, 0x1f ;  /* 0x0e001f0004037f89 */ /* 0x004e2400000e0000 */
[----:B0-----:R-:W-:-:S05]  /*0090*/  FMNMX R3, R4, R3, !PT ;  /* 0x0000000304037209 */ /* 0x001fca0007800000 */
[----:B------:R-:W0:Y:S02]  /*00a0*/  SHFL.BFLY PT, R0, R3, 0x8, 0x1f ;  /* 0x0d001f0003007f89 */ /* 0x000e2400000e0000 */
[----:B0-----:R-:W-:-:S05]  /*00b0*/  FMNMX R0, R3, R0, !PT ;  /* 0x0000000003007209 */ /* 0x001fca0007800000 */
[----:B------:R-:W0:Y:S02]  /*00c0*/  SHFL.BFLY PT, R7, R0, 0x4, 0x1f ;  /* 0x0c801f0000077f89 */ /* 0x000e2400000e0000 */
[----:B0-----:R-:W-:-:S05]  /*00d0*/  FMNMX R7, R0, R7, !PT ;  /* 0x0000000700077209 */ /* 0x001fca0007800000 */
[----:B------:R-:W0:Y:S02]  /*00e0*/  SHFL.BFLY PT, R6, R7, 0x2, 0x1f ;  /* 0x0c401f0007067f89 */ /* 0x000e2400000e0000 */
[----:B0-----:R-:W-:-:S05]  /*00f0*/  FMNMX R6, R7, R6, !PT ;  /* 0x0000000607067209 */ /* 0x001fca0007800000 */
[----:B------:R-:W0:Y:S02]  /*0100*/  SHFL.BFLY PT, R9, R6, 0x1, 0x1f ;  /* 0x0c201f0006097f89 */ /* 0x000e2400000e0000 */
[----:B0-----:R-:W-:-:S05]  /*0110*/  FMNMX R9, R6, R9, !PT ;  /* 0x0000000906097209 */ /* 0x001fca0007800000 */
[----:B------:R-:W-:Y:S01]  /*0120*/  FADD R9, R4, -R9 ;  /* 0x8000000904097221 */ /* 0x000fe20000000000 */
[----:B------:R-:W-:-:S03]  /*0130*/  IMAD.MOV.U32 R4, RZ, RZ, 0x437c0000 ;  /* 0x437c0000ff047424 */ /* 0x000fc600078e00ff */
[----:B------:R-:W-:-:S04]  /*0140*/  FFMA.SAT R3, R9, R8, 0.5 ;  /* 0x3f00000009037423 */ /* 0x000fc80000002008 */
[----:B------:R-:W-:-:S04]  /*0150*/  FFMA.RM R3, R3, R4, 12582913 ;  /* 0x4b40000103037423 */ /* 0x000fc80000004004 */
[----:B------:R-:W-:-:S04]  /*0160*/  FADD R0, R3, -12583039 ;  /* 0xcb40007f03007421 */ /* 0x000fc80000000000 */
[----:B------:R-:W-:-:S04]  /*0170*/  FFMA R0, R9, 1.4426950216293334961, -R0 ;  /* 0x3fb8aa3b09007823 */ /* 0x000fc80000000800 */
[----:B------:R-:W-:Y:S01]  /*0180*/  FFMA R9, R9, 1.925963033500011079e-08, R0 ;  /* 0x32a5706009097823 */ /* 0x000fe20000000000 */
[----:B------:R-:W-:-:S05]  /*0190*/  IMAD.SHL.U32 R0, R3, 0x800000, RZ ;  /* 0x0080000003007824 */ /* 0x000fca00078e00ff */
[----:B------:R-:W0:Y:S02]  /*01a0*/  MUFU.EX2 R9, R9 ;  /* 0x0000000900097308 */ /* 0x000e240000000800 */
[----:B0-----:R-:W-:-:S05]  /*01b0*/  FMUL R0, R0, R9 ;  /* 0x0000000900007220 */ /* 0x001fca0000400000 */
[----:B------:R-:W0:Y:S02]  /*01c0*/  SHFL.BFLY PT, R3, R0, 0x10, 0x1f ;  /* 0x0e001f0000037f89 */ /* 0x000e2400000e0000 */
[----:B0-----:R-:W-:-:S05]  /*01d0*/  FADD R3, R0, R3 ;  /* 0x0000000300037221 */ /* 0x001fca0000000000 */
[----:B------:R-:W0:Y:S02]  /*01e0*/  SHFL.BFLY PT, R4, R3, 0x8, 0x1f ;  /* 0x0d001f0003047f89 */ /* 0x000e2400000e0000 */
[----:B0-----:R-:W-:-:S05]  /*01f0*/  FADD R4, R3, R4 ;  /* 0x0000000403047221 */ /* 0x001fca0000000000 */
[----:B------:R-:W0:Y:S02]  /*0200*/  SHFL.BFLY PT, R5, R4, 0x4, 0x1f ;  /* 0x0c801f0004057f89 */ /* 0x000e2400000e0000 */
[----:B0-----:R-:W-:-:S05]  /*0210*/  FADD R5, R4, R5 ;  /* 0x0000000504057221 */ /* 0x001fca0000000000 */
[----:B------:R-:W0:Y:S02]  /*0220*/  SHFL.BFLY PT, R6, R5, 0x2, 0x1f ;  /* 0x0c401f0005067f89 */ /* 0x000e2400000e0000 */
[----:B0-----:R-:W-:-:S05]  /*0230*/  FADD R6, R5, R6 ;  /* 0x0000000605067221 */ /* 0x001fca0000000000 */
[----:B------:R-:W0:Y:S02]  /*0240*/  SHFL.BFLY PT, R7, R6, 0x1, 0x1f ;  /* 0x0c201f0006077f89 */ /* 0x000e2400000e0000 */
[----:B0-----:R-:W-:-:S04]  /*0250*/  FADD R7, R6, R7 ;  /* 0x0000000706077221 */ /* 0x001fc80000000000 */
[----:B------:R-:W0:Y:S08]  /*0260*/  MUFU.RCP R8, R7 ;  /* 0x0000000700087308 */ /* 0x000e300000001000 */
[----:B------:R-:W1:Y:S01]  /*0270*/  FCHK P0, R0, R7 ;  /* 0x0000000700007302 */ /* 0x000e620000000000 */
[----:B0-----:R-:W-:-:S04]  /*0280*/  FFMA R9, -R7, R8, 1 ;  /* 0x3f80000007097423 */ /* 0x001fc80000000108 */
[----:B------:R-:W-:-:S04]  /*0290*/  FFMA R9, R8, R9, R8 ;  /* 0x0000000908097223 */ /* 0x000fc80000000008 */
[----:B------:R-:W-:-:S04]  /*02a0*/  FFMA R8, R0, R9, RZ ;  /* 0x0000000900087223 */ /* 0x000fc800000000ff */
[----:B------:R-:W-:-:S04]  /*02b0*/  FFMA R3, -R7, R8, R0 ;  /* 0x0000000807037223 */ /* 0x000fc80000000100 */
[----:B------:R-:W-:Y:S01]  /*02c0*/  FFMA R9, R9, R3, R8 ;  /* 0x0000000309097223 */ /* 0x000fe20000000008 */
[----:B-1----:R-:W-:Y:S06]  /*02d0*/  @!P0 BRA `(.L_x_1) ;  /* 0x00000000000c8947 */ /* 0x002fec0003800000 */
[----:B------:R-:W-:-:S07]  /*02e0*/  MOV R4, 0x300 ;  /* 0x0000030000047802 */ /* 0x000fce0000000f00 */
[----:B------:R-:W-:Y:S05]  /*02f0*/  CALL.REL.NOINC `($__internal_0_$__cuda_sm3x_div_rn_noftz_f32_slowpath) ;  /* 0x0000000000187944 */ /* 0x000fea0003c00000 */
[----:B------:R-:W-:-:S07]  /*0300*/  IMAD.MOV.U32 R9, RZ, RZ, R0 ;  /* 0x000000ffff097224 */ /* 0x000fce00078e0000 */
.L_x_1:
[----:B------:R-:W-:Y:S05]  /*0310*/  BSYNC.RECONVERGENT B0 ;  /* 0x0000000000007941 */ /* 0x000fea0003800200 */
.L_x_0:
[----:B------:R-:W0:Y:S02]  /*0320*/  LDC.64 R4, c[0x0][0x388] ;  /* 0x0000e200ff047b82 */ /* 0x000e240000000a00 */
[----:B0-----:R-:W-:-:S05]  /*0330*/  IMAD.WIDE.U32 R2, R2, 0x4, R4 ;  /* 0x0000000402027825 */ /* 0x001fca00078e0004 */
[----:B------:R-:W-:Y:S01]  /*0340*/  STG.E desc[UR4][R2.64], R9 ;  /* 0x0000000902007986 */ /* 0x000fe2000c101904 */
[----:B------:R-:W-:Y:S05]  /*0350*/  EXIT ;  /* 0x000000000000794d */ /* 0x000fea0003800000 */
        .weak           $__internal_0_$__cuda_sm3x_div_rn_noftz_f32_slowpath
        .type           $__internal_0_$__cuda_sm3x_div_rn_noftz_f32_slowpath,@function
        .size           $__internal_0_$__cuda_sm3x_div_rn_noftz_f32_slowpath,(.L_x_14 - $__internal_0_$__cuda_sm3x_div_rn_noftz_f32_slowpath)
$__internal_0_$__cuda_sm3x_div_rn_noftz_f32_slowpath:
[----:B------:R-:W-:Y:S01]  /*0360*/  SHF.R.U32.HI R5, RZ, 0x17, R7 ;  /* 0x00000017ff057819 */ /* 0x000fe20000011607 */
[----:B------:R-:W-:Y:S01]  /*0370*/  BSSY.RECONVERGENT B1, `(.L_x_2) ;  /* 0x0000064000017945 */ /* 0x000fe20003800200 */
[--C-:B------:R-:W-:Y:S01]  /*0380*/  SHF.R.U32.HI R3, RZ, 0x17, R0.reuse ;  /* 0x00000017ff037819 */ /* 0x100fe20000011600 */
[----:B------:R-:W-:Y:S01]  /*0390*/  IMAD.MOV.U32 R8, RZ, RZ, R0 ;  /* 0x000000ffff087224 */ /* 0x000fe200078e0000 */
[----:B------:R-:W-:Y:S02]  /*03a0*/  LOP3.LUT R6, R5, 0xff, RZ, 0xc0, !PT ;  /* 0x000000ff05067812 */ /* 0x000fe400078ec0ff */
[----:B------:R-:W-:-:S03]  /*03b0*/  LOP3.LUT R5, R3, 0xff, RZ, 0xc0, !PT ;  /* 0x000000ff03057812 */ /* 0x000fc600078ec0ff */
[----:B------:R-:W-:Y:S02]  /*03c0*/  VIADD R11, R6, 0xffffffff ;  /* 0xffffffff060b7836 */ /* 0x000fe40000000000 */
[----:B------:R-:W-:-:S03]  /*03d0*/  VIADD R10, R5, 0xffffffff ;  /* 0xffffffff050a7836 */ /* 0x000fc60000000000 */
[----:B------:R-:W-:-:S04]  /*03e0*/  ISETP.GT.U32.AND P0, PT, R11, 0xfd, PT ;  /* 0x000000fd0b00780c */ /* 0x000fc80003f04070 */
[----:B------:R-:W-:-:S13]  /*03f0*/  ISETP.GT.U32.OR P0, PT, R10, 0xfd, P0 ;  /* 0x000000fd0a00780c */ /* 0x000fda0000704470 */
[----:B------:R-:W-:Y:S01]  /*0400*/  @!P0 IMAD.MOV.U32 R9, RZ, RZ, RZ ;  /* 0x000000ffff098224 */ /* 0x000fe200078e00ff */
[----:B------:R-:W-:Y:S06]  /*0410*/  @!P0 BRA `(.L_x_3) ;  /* 0x0000000000608947 */ /* 0x000fec0003800000 */
[----:B------:R-:W-:Y:S01]  /*0420*/  FSETP.GTU.FTZ.AND P0, PT, |R0|, +INF , PT ;  /* 0x7f8000000000780b */ /* 0x000fe20003f1c200 */
[----:B------:R-:W-:Y:S01]  /*0430*/  IMAD.MOV.U32 R3, RZ, RZ, R7 ;  /* 0x000000ffff037224 */ /* 0x000fe200078e0007 */
[----:B------:R-:W-:-:S04]  /*0440*/  FSETP.GTU.FTZ.AND P1, PT, |R7|, +INF , PT ;  /* 0x7f8000000700780b */ /* 0x000fc80003f3c200 */
[----:B------:R-:W-:-:S13]  /*0450*/  PLOP3.LUT P0, PT, P0, P1, PT, 0xf8, 0x8f ;  /* 0x00000000008f781c */ /* 0x000fda0000703f70 */
[----:B------:R-:W-:Y:S05]  /*0460*/  @P0 BRA `(.L_x_4) ;  /* 0x00000004004c0947 */ /* 0x000fea0003800000 */
[----:B------:R-:W-:-:S13]  /*0470*/  LOP3.LUT P0, RZ, R7, 0x7fffffff, R8, 0xc8, !PT ;  /* 0x7fffffff07ff7812 */ /* 0x000fda000780c808 */
[----:B------:R-:W-:Y:S05]  /*0480*/  @!P0 BRA `(.L_x_5) ;  /* 0x00000004003c8947 */ /* 0x000fea0003800000 */
[C---:B------:R-:W-:Y:S02]  /*0490*/  FSETP.NEU.FTZ.AND P2, PT, |R0|.reuse, +INF , PT ;  /* 0x7f8000000000780b */ /* 0x040fe40003f5d200 */
[----:B------:R-:W-:Y:S02]  /*04a0*/  FSETP.NEU.FTZ.AND P1, PT, |R3|, +INF , PT ;  /* 0x7f8000000300780b */ /* 0x000fe40003f3d200 */
[----:B------:R-:W-:-:S11]  /*04b0*/  FSETP.NEU.FTZ.AND P0, PT, |R0|, +INF , PT ;  /* 0x7f8000000000780b */ /* 0x000fd60003f1d200 */
[----:B------:R-:W-:Y:S05]  /*04c0*/  @!P1 BRA !P2, `(.L_x_5) ;  /* 0x00000004002c9947 */ /* 0x000fea0005000000 */
[----:B------:R-:W-:-:S04]  /*04d0*/  LOP3.LUT P2, RZ, R8, 0x7fffffff, RZ, 0xc0, !PT ;  /* 0x7fffffff08ff7812 */ /* 0x000fc8000784c0ff */
[----:B------:R-:W-:-:S13]  /*04e0*/  PLOP3.LUT P1, PT, P1, P2, PT, 0x2f, 0xf2 ;  /* 0x0000000000f2781c */ /* 0x000fda0000f24577 */
[----:B------:R-:W-:Y:S05]  /*04f0*/  @P1 BRA `(.L_x_6) ;  /* 0x0000000400181947 */ /* 0x000fea0003800000 */
[----:B------:R-:W-:-:S04]  /*0500*/  LOP3.LUT P1, RZ, R7, 0x7fffffff, RZ, 0xc0, !PT ;  /* 0x7fffffff07ff7812 */ /* 0x000fc8000782c0ff */
[----:B------:R-:W-:-:S13]  /*0510*/  PLOP3.LUT P0, PT, P0, P1, PT, 0x2f, 0xf2 ;  /* 0x0000000000f2781c */ /* 0x000fda0000702577 */
[----:B------:R-:W-:Y:S05]  /*0520*/  @P0 BRA `(.L_x_7) ;  /* 0x0000000400000947 */ /* 0x000fea0003800000 */
[----:B------:R-:W-:Y:S02]  /*0530*/  ISETP.GE.AND P0, PT, R10, RZ, PT ;  /* 0x000000ff0a00720c */ /* 0x000fe40003f06270 */
[----:B------:R-:W-:-:S11]  /*0540*/  ISETP.GE.AND P1, PT, R11, RZ, PT ;  /* 0x000000ff0b00720c */ /* 0x000fd60003f26270 */
[----:B------:R-:W-:Y:S02]  /*0550*/  @P0 IMAD.MOV.U32 R9, RZ, RZ, RZ ;  /* 0x000000ffff090224 */ /* 0x000fe400078e00ff */
[----:B------:R-:W-:Y:S01]  /*0560*/  @!P0 FFMA R8, R0, 1.84467440737095516160e+19, RZ ;  /* 0x5f80000000088823 */ /* 0x000fe200000000ff */
[----:B------:R-:W-:Y:S02]  /*0570*/  @!P0 IMAD.MOV.U32 R9, RZ, RZ, -0x40 ;  /* 0xffffffc0ff098424 */ /* 0x000fe400078e00ff */
[----:B------:R-:W-:-:S03]  /*0580*/  @!P1 FFMA R7, R3, 1.84467440737095516160e+19, RZ ;  /* 0x5f80000003079823 */ /* 0x000fc600000000ff */
[----:B------:R-:W-:-:S07]  /*0590*/  @!P1 IADD3 R9, PT, PT, R9, 0x40, RZ ;  /* 0x0000004009099810 */ /* 0x000fce0007ffe0ff */
.L_x_3:
[----:B------:R-:W-:Y:S01]  /*05a0*/  LEA R0, R6, 0xc0800000, 0x17 ;  /* 0xc080000006007811 */ /* 0x000fe200078eb8ff */
[----:B------:R-:W-:Y:S01]  /*05b0*/  VIADD R5, R5, 0xffffff81 ;  /* 0xffffff8105057836 */ /* 0x000fe20000000000 */
[----:B------:R-:W-:Y:S03]  /*05c0*/  BSSY.RECONVERGENT B2, `(.L_x_8) ;  /* 0x0000035000027945 */ /* 0x000fe60003800200 */
[----:B------:R-:W-:Y:S01]  /*05d0*/  IMAD.IADD R7, R7, 0x1, -R0 ;  /* 0x0000000107077824 */ /* 0x000fe200078e0a00 */
[C---:B------:R-:W-:Y:S01]  /*05e0*/  IADD3 R6, PT, PT, R5.reuse, 0x7f, -R6 ;  /* 0x0000007f05067810 */ /* 0x040fe20007ffe806 */
[----:B------:R-:W-:Y:S02]  /*05f0*/  IMAD R0, R5, -0x800000, R8 ;  /* 0xff80000005007824 */ /* 0x000fe400078e0208 */
[----:B------:R-:W0:Y:S01]  /*0600*/  MUFU.RCP R3, R7 ;  /* 0x0000000700037308 */ /* 0x000e220000001000 */
[----:B------:R-:W-:Y:S01]  /*0610*/  FADD.FTZ R11, -R7, -RZ ;  /* 0x800000ff070b7221 */ /* 0x000fe20000010100 */
[----:B------:R-:W-:-:S03]  /*0620*/  IMAD.IADD R6, R6, 0x1, R9 ;  /* 0x0000000106067824 */ /* 0x000fc600078e0209 */
[----:B0-----:R-:W-:-:S04]  /*0630*/  FFMA R10, R3, R11, 1 ;  /* 0x3f800000030a7423 */ /* 0x001fc8000000000b */
[----:B------:R-:W-:-:S04]  /*0640*/  FFMA R10, R3, R10, R3 ;  /* 0x0000000a030a7223 */ /* 0x000fc80000000003 */
[----:B------:R-:W-:-:S04]  /*0650*/  FFMA R3, R0, R10, RZ ;  /* 0x0000000a00037223 */ /* 0x000fc800000000ff */
[----:B------:R-:W-:-:S04]  /*0660*/  FFMA R8, R11, R3, R0 ;  /* 0x000000030b087223 */ /* 0x000fc80000000000 */
[----:B------:R-:W-:-:S04]  /*0670*/  FFMA R13, R10, R8, R3 ;  /* 0x000000080a0d7223 */ /* 0x000fc80000000003 */
[----:B------:R-:W-:-:S04]  /*0680*/  FFMA R8, R11, R13, R0 ;  /* 0x0000000d0b087223 */ /* 0x000fc80000000000 */
[----:B------:R-:W-:-:S05]  /*0690*/  FFMA R0, R10, R8, R13 ;  /* 0x000000080a007223 */ /* 0x000fca000000000d */
[----:B------:R-:W-:-:S04]  /*06a0*/  SHF.R.U32.HI R3, RZ, 0x17, R0 ;  /* 0x00000017ff037819 */ /* 0x000fc80000011600 */
[----:B------:R-:W-:-:S05]  /*06b0*/  LOP3.LUT R3, R3, 0xff, RZ, 0xc0, !PT ;  /* 0x000000ff03037812 */ /* 0x000fca00078ec0ff */
[----:B------:R-:W-:-:S04]  /*06c0*/  IMAD.IADD R7, R3, 0x1, R6 ;  /* 0x0000000103077824 */ /* 0x000fc800078e0206 */
[----:B------:R-:W-:-:S05]  /*06d0*/  VIADD R3, R7, 0xffffffff ;  /* 0xffffffff07037836 */ /* 0x000fca0000000000 */
[----:B------:R-:W-:-:S13]  /*06e0*/  ISETP.GE.U32.AND P0, PT, R3, 0xfe, PT ;  /* 0x000000fe0300780c */ /* 0x000fda0003f06070 */
[----:B------:R-:W-:Y:S05]  /*06f0*/  @!P0 BRA `(.L_x_9) ;  /* 0x0000000000808947 */ /* 0x000fea0003800000 */
[----:B------:R-:W-:-:S13]  /*0700*/  ISETP.GT.AND P0, PT, R7, 0xfe, PT ;  /* 0x000000fe0700780c */ /* 0x000fda0003f04270 */
[----:B------:R-:W-:Y:S05]  /*0710*/  @P0 BRA `(.L_x_10) ;  /* 0x00000000006c0947 */ /* 0x000fea0003800000 */
[----:B------:R-:W-:-:S13]  /*0720*/  ISETP.GE.AND P0, PT, R7, 0x1, PT ;  /* 0x000000010700780c */ /* 0x000fda0003f06270 */
[----:B------:R-:W-:Y:S05]  /*0730*/  @P0 BRA `(.L_x_11) ;  /* 0x0000000000740947 */ /* 0x000fea0003800000 */
[----:B------:R-:W-:Y:S02]  /*0740*/  ISETP.GE.AND P0, PT, R7, -0x18, PT ;  /* 0xffffffe80700780c */ /* 0x000fe40003f06270 */
[----:B------:R-:W-:-:S11]  /*0750*/  LOP3.LUT R0, R0, 0x80000000, RZ, 0xc0, !PT ;  /* 0x8000000000007812 */ /* 0x000fd600078ec0ff */
[----:B------:R-:W-:Y:S05]  /*0760*/  @!P0 BRA `(.L_x_11) ;  /* 0x0000000000688947 */ /* 0x000fea0003800000 */
[CCC-:B------:R-:W-:Y:S01]  /*0770*/  FFMA.RZ R3, R10.reuse, R8.reuse, R13.reuse ;  /* 0x000000080a037223 */ /* 0x1c0fe2000000c00d */
[CCC-:B------:R-:W-:Y:S01]  /*0780*/  FFMA.RM R6, R10.reuse, R8.reuse, R13.reuse ;  /* 0x000000080a067223 */ /* 0x1c0fe2000000400d */
[C---:B------:R-:W-:Y:S02]  /*0790*/  ISETP.NE.AND P2, PT, R7.reuse, RZ, PT ;  /* 0x000000ff0700720c */ /* 0x040fe40003f45270 */
[----:B------:R-:W-:Y:S02]  /*07a0*/  ISETP.NE.AND P1, PT, R7, RZ, PT ;  /* 0x000000ff0700720c */ /* 0x000fe40003f25270 */
[----:B------:R-:W-:Y:S01]  /*07b0*/  LOP3.LUT R5, R3, 0x7fffff, RZ, 0xc0, !PT ;  /* 0x007fffff03057812 */ /* 0x000fe200078ec0ff */
[----:B------:R-:W-:Y:S01]  /*07c0*/  FFMA.RP R3, R10, R8, R13 ;  /* 0x000000080a037223 */ /* 0x000fe2000000800d */
[----:B------:R-:W-:Y:S01]  /*07d0*/  IADD3 R8, PT, PT, R7, 0x20, RZ ;  /* 0x0000002007087810 */ /* 0x000fe20007ffe0ff */
[----:B------:R-:W-:Y:S01]  /*07e0*/  IMAD.MOV R7, RZ, RZ, -R7 ;  /* 0x000000ffff077224 */ /* 0x000fe200078e0a07 */
[----:B------:R-:W-:-:S02]  /*07f0*/  LOP3.LUT R5, R5, 0x800000, RZ, 0xfc, !PT ;  /* 0x0080000005057812 */ /* 0x000fc400078efcff */
[----:B------:R-:W-:Y:S02]  /*0800*/  FSETP.NEU.FTZ.AND P0, PT, R3, R6, PT ;  /* 0x000000060300720b */ /* 0x000fe40003f1d000 */
[----:B------:R-:W-:Y:S02]  /*0810*/  SHF.L.U32 R8, R5, R8, RZ ;  /* 0x0000000805087219 */ /* 0x000fe400000006ff */
[----:B------:R-:W-:Y:S02]  /*0820*/  SEL R6, R7, RZ, P2 ;  /* 0x000000ff07067207 */ /* 0x000fe40001000000 */
[----:B------:R-:W-:Y:S02]  /*0830*/  ISETP.NE.AND P1, PT, R8, RZ, P1 ;  /* 0x000000ff0800720c */ /* 0x000fe40000f25270 */
[----:B------:R-:W-:Y:S02]  /*0840*/  SHF.R.U32.HI R6, RZ, R6, R5 ;  /* 0x00000006ff067219 */ /* 0x000fe40000011605 */
[----:B------:R-:W-:-:S02]  /*0850*/  PLOP3.LUT P0, PT, P0, P1, PT, 0xf8, 0x8f ;  /* 0x00000000008f781c */ /* 0x000fc40000703f70 */
[----:B------:R-:W-:Y:S02]  /*0860*/  SHF.R.U32.HI R8, RZ, 0x1, R6 ;  /* 0x00000001ff087819 */ /* 0x000fe40000011606 */
[----:B------:R-:W-:-:S04]  /*0870*/  SEL R3, RZ, 0x1, !P0 ;  /* 0x00000001ff037807 */ /* 0x000fc80004000000 */
[----:B------:R-:W-:-:S04]  /*0880*/  LOP3.LUT R3, R3, 0x1, R8, 0xf8, !PT ;  /* 0x0000000103037812 */ /* 0x000fc800078ef808 */
[----:B------:R-:W-:-:S05]  /*0890*/  LOP3.LUT R3, R3, R6, RZ, 0xc0, !PT ;  /* 0x0000000603037212 */ /* 0x000fca00078ec0ff */
[----:B------:R-:W-:-:S05]  /*08a0*/  IMAD.IADD R3, R8, 0x1, R3 ;  /* 0x0000000108037824 */ /* 0x000fca00078e0203 */
[----:B------:R-:W-:Y:S01]  /*08b0*/  LOP3.LUT R0, R3, R0, RZ, 0xfc, !PT ;  /* 0x0000000003007212 */ /* 0x000fe200078efcff */
[----:B------:R-:W-:Y:S06]  /*08c0*/  BRA `(.L_x_11) ;  /* 0x0000000000107947 */ /* 0x000fec0003800000 */
.L_x_10:
[----:B------:R-:W-:-:S04]  /*08d0*/  LOP3.LUT R0, R0, 0x80000000, RZ, 0xc0, !PT ;  /* 0x8000000000007812 */ /* 0x000fc800078ec0ff */
[----:B------:R-:W-:Y:S01]  /*08e0*/  LOP3.LUT R0, R0, 0x7f800000, RZ, 0xfc, !PT ;  /* 0x7f80000000007812 */ /* 0x000fe200078efcff */
[----:B------:R-:W-:Y:S06]  /*08f0*/  BRA `(.L_x_11) ;  /* 0x0000000000047947 */ /* 0x000fec0003800000 */
.L_x_9:
[----:B------:R-:W-:-:S07]  /*0900*/  IMAD R0, R6, 0x800000, R0 ;  /* 0x0080000006007824 */ /* 0x000fce00078e0200 */
.L_x_11:
[----:B------:R-:W-:Y:S05]  /*0910*/  BSYNC.RECONVERGENT B2 ;  /* 0x0000000000027941 */ /* 0x000fea0003800200 */
.L_x_8:
[----:B------:R-:W-:Y:S05]  /*0920*/  BRA `(.L_x_12) ;  /* 0x0000000000207947 */ /* 0x000fea0003800000 */
.L_x_7:
[----:B------:R-:W-:-:S04]  /*0930*/  LOP3.LUT R0, R7, 0x80000000, R8, 0x48, !PT ;  /* 0x8000000007007812 */ /* 0x000fc800078e4808 */
[----:B------:R-:W-:Y:S01]  /*0940*/  LOP3.LUT R0, R0, 0x7f800000, RZ, 0xfc, !PT ;  /* 0x7f80000000007812 */ /* 0x000fe200078efcff */
[----:B------:R-:W-:Y:S06]  /*0950*/  BRA `(.L_x_12) ;  /* 0x0000000000147947 */ /* 0x000fec0003800000 */
.L_x_6:
[----:B------:R-:W-:Y:S01]  /*0960*/  LOP3.LUT R0, R7, 0x80000000, R8, 0x48, !PT ;  /* 0x8000000007007812 */ /* 0x000fe200078e4808 */
[----:B------:R-:W-:Y:S06]  /*0970*/  BRA `(.L_x_12) ;  /* 0x00000000000c7947 */ /* 0x000fec0003800000 */
.L_x_5:
[----:B------:R-:W0:Y:S01]  /*0980*/  MUFU.RSQ R0, -QNAN ;  /* 0xffc0000000007908 */ /* 0x000e220000001400 */
[----:B------:R-:W-:Y:S05]  /*0990*/  BRA `(.L_x_12) ;  /* 0x0000000000047947 */ /* 0x000fea0003800000 */
.L_x_4:
[----:B------:R-:W-:-:S07]  /*09a0*/  FADD.FTZ R0, R0, R3 ;  /* 0x0000000300007221 */ /* 0x000fce0000010000 */
.L_x_12:
[----:B------:R-:W-:Y:S05]  /*09b0*/  BSYNC.RECONVERGENT B1 ;  /* 0x0000000000017941 */ /* 0x000fea0003800200 */
.L_x_2:
[----:B------:R-:W-:-:S04]  /*09c0*/  IMAD.MOV.U32 R5, RZ, RZ, 0x0 ;  /* 0x00000000ff057424 */ /* 0x000fc800078e00ff */
[----:B0-----:R-:W-:Y:S05]  /*09d0*/  RET.REL.NODEC R4 `(_Z11softmaxWarpPfS_) ;  /* 0xfffffff404887950 */ /* 0x001fea0003c3ffff */
.L_x_13:
[----:B------:R-:W-:-:S00]  /*09e0*/  BRA `(.L_x_13) ;  /* 0xfffffffc00fc7947 */ /* 0x000fc0000383ffff */
[----:B------:R-:W-:-:S00]  /*09f0*/  NOP ;  /* 0x0000000000007918 */ /* 0x000fc00000000000 */
        /* <DEDUP_REMOVED lines=8> */
.L_x_14:


//--------------------- .nv.shared.reserved.0     --------------------------
	.section	.nv.shared.reserved.0,"aw",@nobits
	.weak		__nv_reservedSMEM_offset_0_alias
	.size		__nv_reservedSMEM_offset_0_alias, 0, 64
	.other		__nv_reservedSMEM_offset_0_alias,@"STO_CUDA_RESERVED_SHARED STV_DEFAULT"
__nv_reservedSMEM_offset_0_alias:
	.zero		0
	.zero		64


//--------------------- .nv.constant0._Z11softmaxWarpPfS_ --------------------------
	.section	.nv.constant0._Z11softmaxWarpPfS_,"a",@progbits
	.sectionflags	@""
	.align	4
.nv.constant0._Z11softmaxWarpPfS_:
	.zero		912


//--------------------- SYMBOLS --------------------------

	.type		.nv.reservedSmem.offset0,@object
	.size		.nv.reservedSmem.offset0,0x4
